//
// Generated by NVIDIA NVVM Compiler
//
// Compiler Build ID: CL-36424714
// Cuda compilation tools, release 13.0, V13.0.88
// Based on NVVM 20.0.0
//

.version 9.0
.target sm_100
.address_size 64

	// .globl	_Z11fusedKernelPKfS0_Pfi

.visible .entry _Z11fusedKernelPKfS0_Pfi(
	.param .u64 .ptr .align 1 _Z11fusedKernelPKfS0_Pfi_param_0,
	.param .u64 .ptr .align 1 _Z11fusedKernelPKfS0_Pfi_param_1,
	.param .u64 .ptr .align 1 _Z11fusedKernelPKfS0_Pfi_param_2,
	.param .u32 _Z11fusedKernelPKfS0_Pfi_param_3
)
{
	.reg .pred 	%p<2>;
	.reg .b32 	%r<6>;
	.reg .b32 	%f<5>;
	.reg .b64 	%rd<11>;

	ld.param.u64 	%rd1, [_Z11fusedKernelPKfS0_Pfi_param_0];
	ld.param.u64 	%rd2, [_Z11fusedKernelPKfS0_Pfi_param_1];
	ld.param.u64 	%rd3, [_Z11fusedKernelPKfS0_Pfi_param_2];
	ld.param.u32 	%r2, [_Z11fusedKernelPKfS0_Pfi_param_3];
	mov.u32 	%r3, %ctaid.x;
	mov.u32 	%r4, %ntid.x;
	mov.u32 	%r5, %tid.x;
	mad.lo.s32 	%r1, %r3, %r4, %r5;
	setp.ge.s32 	%p1, %r1, %r2;
	@%p1 bra 	$L__BB0_2;
	cvta.to.global.u64 	%rd4, %rd1;
	cvta.to.global.u64 	%rd5, %rd2;
	cvta.to.global.u64 	%rd6, %rd3;
	mul.wide.s32 	%rd7, %r1, 4;
	add.s64 	%rd8, %rd4, %rd7;
	ld.global.f32 	%f1, [%rd8];
	add.s64 	%rd9, %rd5, %rd7;
	ld.global.f32 	%f2, [%rd9];
	add.f32 	%f3, %f1, %f2;
	mul.f32 	%f4, %f2, %f3;
	add.s64 	%rd10, %rd6, %rd7;
	st.global.f32 	[%rd10], %f4;
$L__BB0_2:
	ret;

}


// ===== COMPILED SASS (sm_100) =====

	.target	sm_100

	.elftype	@"ET_EXEC"


//--------------------- .note.nv.tkinfo           --------------------------
	.section	.note.nv.tkinfo,"",@"SHT_NOTE"
	.sectionflags	@"SHF_NOTE_NV_TKINFO"
	.tkinfo
        /*0018*/ 	.word	0x00000002
        /*0030*/ 	.string	""
        /*0030*/ 	.string	"ptxas"
        /*0030*/ 	.string	"Cuda compilation tools, release 13.0, V13.0.88"
        /*0030*/ 	.string	"Build cuda_13.0.r13.0/compiler.36424714_0"
        /*0030*/ 	.string	"-arch sm_100 -m 64 "



//--------------------- .note.nv.cuinfo           --------------------------
	.section	.note.nv.cuinfo,"",@"SHT_NOTE"
	.sectionflags	@"SHF_NOTE_NV_CUINFO"
        /*0018*/ 	.short	0x0002
        /*001a*/ 	.short	0x0064
        /*001c*/ 	.short	0x0082
	.zero		2


//--------------------- .nv.info                  --------------------------
	.section	.nv.info,"",@"SHT_CUDA_INFO"
	.align	4


	//----- nvinfo : EIATTR_REGCOUNT
	.align		4
        /*0000*/ 	.byte	0x04, 0x2f
        /*0002*/ 	.short	(.L_1 - .L_0)
	.align		4
.L_0:
        /*0004*/ 	.word	index@(_Z11fusedKernelPKfS0_Pfi)
        /*0008*/ 	.word	0x0000000c


	//----- nvinfo : EIATTR_FRAME_SIZE
	.align		4
.L_1:
        /*000c*/ 	.byte	0x04, 0x11
        /*000e*/ 	.short	(.L_3 - .L_2)
	.align		4
.L_2:
        /*0010*/ 	.word	index@(_Z11fusedKernelPKfS0_Pfi)
        /*0014*/ 	.word	0x00000000


	//----- nvinfo : EIATTR_MIN_STACK_SIZE
	.align		4
.L_3:
        /*0018*/ 	.byte	0x04, 0x12
        /*001a*/ 	.short	(.L_5 - .L_4)
	.align		4
.L_4:
        /*001c*/ 	.word	index@(_Z11fusedKernelPKfS0_Pfi)
        /*0020*/ 	.word	0x00000000
.L_5:


//--------------------- .nv.compat                --------------------------
	.section	.nv.compat,"",@"SHT_CUDA_COMPAT_INFO"
	.align	4
        /*0000*/ 	.byte	0x02, 0x09, 0x00, 0x00, 0x02, 0x02, 0x01, 0x00, 0x02, 0x05, 0x05, 0x00, 0x03, 0x07, 0x01, 0x01
        /*0010*/ 	.byte	0x02, 0x03, 0x00, 0x00, 0x02, 0x06, 0x01, 0x00, 0x04, 0x0b, 0x08, 0x00, 0x09, 0x00, 0x00, 0x00
        /*0020*/ 	.byte	0x00, 0x00, 0x00, 0x00


//--------------------- .nv.info._Z11fusedKernelPKfS0_Pfi --------------------------
	.section	.nv.info._Z11fusedKernelPKfS0_Pfi,"",@"SHT_CUDA_INFO"
	.sectionflags	@""
	.align	4


	//----- nvinfo : EIATTR_CUDA_API_VERSION
	.align		4
        /*0000*/ 	.byte	0x04, 0x37
        /*0002*/ 	.short	(.L_7 - .L_6)
.L_6:
        /*0004*/ 	.word	0x00000082


	//----- nvinfo : EIATTR_KPARAM_INFO
	.align		4
.L_7:
        /*0008*/ 	.byte	0x04, 0x17
        /*000a*/ 	.short	(.L_9 - .L_8)
.L_8:
        /*000c*/ 	.word	0x00000000
        /*0010*/ 	.short	0x0003
        /*0012*/ 	.short	0x0018
        /*0014*/ 	.byte	0x00, 0xf0, 0x11, 0x00


	//----- nvinfo : EIATTR_KPARAM_INFO
	.align		4
.L_9:
        /*0018*/ 	.byte	0x04, 0x17
        /*001a*/ 	.short	(.L_11 - .L_10)
.L_10:
        /*001c*/ 	.word	0x00000000
        /*0020*/ 	.short	0x0002
        /*0022*/ 	.short	0x0010
        /*0024*/ 	.byte	0x00, 0xf5, 0x21, 0x00


	//----- nvinfo : EIATTR_KPARAM_INFO
	.align		4
.L_11:
        /*0028*/ 	.byte	0x04, 0x17
        /*002a*/ 	.short	(.L_13 - .L_12)
.L_12:
        /*002c*/ 	.word	0x00000000
        /*0030*/ 	.short	0x0001
        /*0032*/ 	.short	0x0008
        /*0034*/ 	.byte	0x00, 0xf5, 0x21, 0x00


	//----- nvinfo : EIATTR_KPARAM_INFO
	.align		4
.L_13:
        /*0038*/ 	.byte	0x04, 0x17
        /*003a*/ 	.short	(.L_15 - .L_14)
.L_14:
        /*003c*/ 	.word	0x00000000
        /*0040*/ 	.short	0x0000
        /*0042*/ 	.short	0x0000
        /*0044*/ 	.byte	0x00, 0xf5, 0x21, 0x00


	//----- nvinfo : EIATTR_SPARSE_MMA_MASK
	.align		4
.L_15:
        /*0048*/ 	.byte	0x03, 0x50
        /*004a*/ 	.short	0x0000


	//----- nvinfo : EIATTR_MAXREG_COUNT
	.align		4
        /*004c*/ 	.byte	0x03, 0x1b
        /*004e*/ 	.short	0x00ff


	//----- nvinfo : EIATTR_MERCURY_ISA_VERSION
	.align		4
        /*0050*/ 	.byte	0x03, 0x5f
        /*0052*/ 	.short	0x0101


	//----- nvinfo : EIATTR_VRC_CTA_INIT_COUNT
	.align		4
        /*0054*/ 	.byte	0x02, 0x4a
	.zero		1
	.zero		1


	//----- nvinfo : EIATTR_EXIT_INSTR_OFFSETS
	.align		4
        /*0058*/ 	.byte	0x04, 0x1c
        /*005a*/ 	.short	(.L_17 - .L_16)


	//   ....[0]....
.L_16:
        /*005c*/ 	.word	0x00000070


	//   ....[1]....
        /*0060*/ 	.word	0x00000140


	//----- nvinfo : EIATTR_CBANK_PARAM_SIZE
	.align		4
.L_17:
        /*0064*/ 	.byte	0x03, 0x19
        /*0066*/ 	.short	0x001c


	//----- nvinfo : EIATTR_PARAM_CBANK
	.align		4
        /*0068*/ 	.byte	0x04, 0x0a
        /*006a*/ 	.short	(.L_19 - .L_18)
	.align		4
.L_18:
        /*006c*/ 	.word	index@(.nv.constant0._Z11fusedKernelPKfS0_Pfi)
        /*0070*/ 	.short	0x0380
        /*0072*/ 	.short	0x001c


	//----- nvinfo : EIATTR_SW_WAR
	.align		4
.L_19:
        /*0074*/ 	.byte	0x04, 0x36
        /*0076*/ 	.short	(.L_21 - .L_20)
.L_20:
        /*0078*/ 	.word	0x00000008
.L_21:


//--------------------- .nv.callgraph             --------------------------
	.section	.nv.callgraph,"",@"SHT_CUDA_CALLGRAPH"
	.align	4
	.sectionentsize	8
	.align		4
        /*0000*/ 	.word	0x00000000
	.align		4
        /*0004*/ 	.word	0xffffffff
	.align		4
        /*0008*/ 	.word	0x00000000
	.align		4
        /*000c*/ 	.word	0xfffffffe
	.align		4
        /*0010*/ 	.word	0x00000000
	.align		4
        /*0014*/ 	.word	0xfffffffd
	.align		4
        /*0018*/ 	.word	0x00000000
	.align		4
        /*001c*/ 	.word	0xfffffffc


//--------------------- .text._Z11fusedKernelPKfS0_Pfi --------------------------
	.section	.text._Z11fusedKernelPKfS0_Pfi,"ax",@progbits
	.align	128
        .global         _Z11fusedKernelPKfS0_Pfi
        .type           _Z11fusedKernelPKfS0_Pfi,@function
        .size           _Z11fusedKernelPKfS0_Pfi,(.L_x_1 - _Z11fusedKernelPKfS0_Pfi)
        .other          _Z11fusedKernelPKfS0_Pfi,@"STO_CUDA_ENTRY STV_DEFAULT"
_Z11fusedKernelPKfS0_Pfi:
.text._Z11fusedKernelPKfS0_Pfi:
[----:B------:R-:W-:Y:S01]  /*0000*/  LDC R1, c[0x0][0x37c] ;  /* 0x0000df00ff017b82 */ /* 0x000fe20000000800 */
[----:B------:R-:W0:Y:S07]  /*0010*/  S2R R0, SR_TID.X ;  /* 0x0000000000007919 */ /* 0x000e2e0000002100 */
[----:B------:R-:W0:Y:S01]  /*0020*/  S2UR UR4, SR_CTAID.X ;  /* 0x00000000000479c3 */ /* 0x000e220000002500 */
[----:B------:R-:W1:Y:S07]  /*0030*/  LDCU UR5, c[0x0][0x398] ;  /* 0x00007300ff0577ac */ /* 0x000e6e0008000800 */
[----:B------:R-:W0:Y:S02]  /*0040*/  LDC R9, c[0x0][0x360] ;  /* 0x0000d800ff097b82 */ /* 0x000e240000000800 */
[----:B0-----:R-:W-:-:S05]  /*0050*/  IMAD R9, R9, UR4, R0 ;  /* 0x0000000409097c24 */ /* 0x001fca000f8e0200 */
[----:B-1----:R-:W-:-:S13]  /*0060*/  ISETP.GE.AND P0, PT, R9, UR5, PT ;  /* 0x0000000509007c0c */ /* 0x002fda000bf06270 */
[----:B------:R-:W-:Y:S05]  /*0070*/  @P0 EXIT ;  /* 0x000000000000094d */ /* 0x000fea0003800000 */
[----:B------:R-:W0:Y:S01]  /*0080*/  LDC.64 R2, c[0x0][0x380] ;  /* 0x0000e000ff027b82 */ /* 0x000e220000000a00 */
[----:B------:R-:W1:Y:S07]  /*0090*/  LDCU.64 UR4, c[0x0][0x358] ;  /* 0x00006b00ff0477ac */ /* 0x000e6e0008000a00 */
[----:B------:R-:W2:Y:S08]  /*00a0*/  LDC.64 R4, c[0x0][0x388] ;  /* 0x0000e200ff047b82 */ /* 0x000eb00000000a00 */
[----:B------:R-:W3:Y:S01]  /*00b0*/  LDC.64 R6, c[0x0][0x390] ;  /* 0x0000e400ff067b82 */ /* 0x000ee20000000a00 */
[----:B0-----:R-:W-:-:S06]  /*00c0*/  IMAD.WIDE R2, R9, 0x4, R2 ;  /* 0x0000000409027825 */ /* 0x001fcc00078e0202 */
[----:B-1----:R-:W4:Y:S01]  /*00d0*/  LDG.E R2, desc[UR4][R2.64] ;  /* 0x0000000402027981 */ /* 0x002f22000c1e1900 */
[----:B--2---:R-:W-:-:S06]  /*00e0*/  IMAD.WIDE R4, R9, 0x4, R4 ;  /* 0x0000000409047825 */ /* 0x004fcc00078e0204 */
[----:B------:R-:W4:Y:S01]  /*00f0*/  LDG.E R5, desc[UR4][R4.64] ;  /* 0x0000000404057981 */ /* 0x000f22000c1e1900 */
[----:B---3--:R-:W-:-:S04]  /*0100*/  IMAD.WIDE R6, R9, 0x4, R6 ;  /* 0x0000000409067825 */ /* 0x008fc800078e0206 */
[----:B----4-:R-:W-:-:S04]  /*0110*/  FADD R0, R2, R5 ;  /* 0x0000000502007221 */ /* 0x010fc80000000000 */
[----:B------:R-:W-:-:S05]  /*0120*/  FMUL R9, R5, R0 ;  /* 0x0000000005097220 */ /* 0x000fca0000400000 */
[----:B------:R-:W-:Y:S01]  /*0130*/  STG.E desc[UR4][R6.64], R9 ;  /* 0x0000000906007986 */ /* 0x000fe2000c101904 */
[----:B------:R-:W-:Y:S05]  /*0140*/  EXIT ;  /* 0x000000000000794d */ /* 0x000fea0003800000 */
.L_x_0:
[----:B------:R-:W-:-:S00]  /*0150*/  BRA `(.L_x_0) ;  /* 0xfffffffc00fc7947 */ /* 0x000fc0000383ffff */
[----:B------:R-:W-:-:S00]  /*0160*/  NOP ;  /* 0x0000000000007918 */ /* 0x000fc00000000000 */
        /* <DEDUP_REMOVED lines=9> */
.L_x_1:


//--------------------- .nv.shared.reserved.0     --------------------------
	.section	.nv.shared.reserved.0,"aw",@nobits
	.weak		__nv_reservedSMEM_offset_0_alias
	.size		__nv_reservedSMEM_offset_0_alias, 0, 64
	.other		__nv_reservedSMEM_offset_0_alias,@"STO_CUDA_RESERVED_SHARED STV_DEFAULT"
__nv_reservedSMEM_offset_0_alias:
	.zero		0
	.zero		64


//--------------------- .nv.constant0._Z11fusedKernelPKfS0_Pfi --------------------------
	.section	.nv.constant0._Z11fusedKernelPKfS0_Pfi,"a",@progbits
	.sectionflags	@""
	.align	4
.nv.constant0._Z11fusedKernelPKfS0_Pfi:
	.zero		924


//--------------------- SYMBOLS --------------------------

	.type		.nv.reservedSmem.offset0,@object
	.size		.nv.reservedSmem.offset0,0x4
